//
// Generated by NVIDIA NVVM Compiler
//
// Compiler Build ID: CL-36424714
// Cuda compilation tools, release 13.0, V13.0.88
// Based on NVVM 20.0.0
//

.version 9.0
.target sm_100
.address_size 64

	// .globl	_Z9matrixMulPPdS0_S0_ii
.extern .shared .align 16 .b8 A_B_shared[];

.visible .entry _Z9matrixMulPPdS0_S0_ii(
	.param .u64 .ptr .align 1 _Z9matrixMulPPdS0_S0_ii_param_0,
	.param .u64 .ptr .align 1 _Z9matrixMulPPdS0_S0_ii_param_1,
	.param .u64 .ptr .align 1 _Z9matrixMulPPdS0_S0_ii_param_2,
	.param .u32 _Z9matrixMulPPdS0_S0_ii_param_3,
	.param .u32 _Z9matrixMulPPdS0_S0_ii_param_4
)
{
	.reg .pred 	%p<11>;
	.reg .b32 	%r<93>;
	.reg .b64 	%rd<27>;
	.reg .b64 	%fd<70>;

	ld.param.u32 	%r31, [_Z9matrixMulPPdS0_S0_ii_param_3];
	ld.param.u32 	%r32, [_Z9matrixMulPPdS0_S0_ii_param_4];
	shl.b32 	%r1, %r32, 6;
	mov.u32 	%r33, %ctaid.x;
	mov.u32 	%r2, %tid.x;
	mov.u32 	%r3, %tid.y;
	mov.u32 	%r4, %ntid.y;
	mov.u32 	%r5, %ntid.x;
	mad.lo.s32 	%r6, %r33, %r5, %r2;
	setp.gt.u32 	%p1, %r5, %r31;
	@%p1 bra 	$L__BB0_14;
	ld.param.u64 	%rd26, [_Z9matrixMulPPdS0_S0_ii_param_2];
	ld.param.u64 	%rd24, [_Z9matrixMulPPdS0_S0_ii_param_0];
	mul.lo.s32 	%r35, %r1, %r32;
	mov.u32 	%r36, A_B_shared;
	add.s32 	%r7, %r36, %r35;
	cvta.to.global.u64 	%rd6, %rd24;
	cvta.to.global.u64 	%rd7, %rd26;
	mov.u32 	%r37, %ctaid.y;
	mad.lo.s32 	%r38, %r37, %r4, %r3;
	mul.wide.u32 	%rd8, %r38, 8;
	add.s64 	%rd1, %rd6, %rd8;
	mul.lo.s32 	%r8, %r32, %r3;
	add.s32 	%r39, %r8, %r2;
	shl.b32 	%r40, %r39, 3;
	add.s32 	%r9, %r36, %r40;
	add.s32 	%r10, %r9, %r35;
	add.s64 	%rd2, %rd7, %rd8;
	and.b32  	%r11, %r5, 7;
	div.u32 	%r41, %r31, %r5;
	max.u32 	%r12, %r41, 1;
	shl.b32 	%r42, %r2, 3;
	add.s32 	%r43, %r35, %r42;
	add.s32 	%r13, %r36, %r43;
	shl.b32 	%r14, %r32, 3;
	mov.f64 	%fd69, 0d0000000000000000;
	mov.b32 	%r86, 0;
	mul.wide.s32 	%rd18, %r6, 8;
$L__BB0_2:
	ld.param.u64 	%rd25, [_Z9matrixMulPPdS0_S0_ii_param_1];
	setp.lt.u32 	%p2, %r5, 8;
	ld.global.u64 	%rd9, [%rd1];
	cvta.to.global.u64 	%rd10, %rd9;
	mad.lo.s32 	%r45, %r86, %r5, %r2;
	mul.wide.u32 	%rd11, %r45, 8;
	add.s64 	%rd12, %rd10, %rd11;
	ld.global.f64 	%fd16, [%rd12];
	st.shared.f64 	[%r9], %fd16;
	mad.lo.s32 	%r46, %r86, %r4, %r3;
	cvta.to.global.u64 	%rd13, %rd25;
	mul.wide.u32 	%rd14, %r46, 8;
	add.s64 	%rd15, %rd13, %rd14;
	ld.global.u64 	%rd16, [%rd15];
	cvta.to.global.u64 	%rd17, %rd16;
	add.s64 	%rd19, %rd17, %rd18;
	ld.global.f64 	%fd17, [%rd19];
	st.shared.f64 	[%r10], %fd17;
	bar.sync 	0;
	mov.b32 	%r91, 0;
	@%p2 bra 	$L__BB0_5;
	shl.b32 	%r47, %r8, 3;
	mov.u32 	%r48, A_B_shared;
	add.s32 	%r49, %r47, %r48;
	add.s32 	%r87, %r49, 32;
	and.b32  	%r50, %r5, -8;
	neg.s32 	%r89, %r50;
	mov.u32 	%r88, %r13;
$L__BB0_4:
	.pragma "nounroll";
	and.b32  	%r91, %r5, 2040;
	ld.shared.f64 	%fd18, [%r87+-32];
	ld.shared.f64 	%fd19, [%r88];
	fma.rn.f64 	%fd20, %fd18, %fd19, %fd69;
	ld.shared.f64 	%fd21, [%r87+-24];
	add.s32 	%r51, %r88, %r14;
	ld.shared.f64 	%fd22, [%r51];
	fma.rn.f64 	%fd23, %fd21, %fd22, %fd20;
	ld.shared.f64 	%fd24, [%r87+-16];
	add.s32 	%r52, %r51, %r14;
	ld.shared.f64 	%fd25, [%r52];
	fma.rn.f64 	%fd26, %fd24, %fd25, %fd23;
	ld.shared.f64 	%fd27, [%r87+-8];
	add.s32 	%r53, %r52, %r14;
	ld.shared.f64 	%fd28, [%r53];
	fma.rn.f64 	%fd29, %fd27, %fd28, %fd26;
	ld.shared.f64 	%fd30, [%r87];
	add.s32 	%r54, %r53, %r14;
	ld.shared.f64 	%fd31, [%r54];
	fma.rn.f64 	%fd32, %fd30, %fd31, %fd29;
	ld.shared.f64 	%fd33, [%r87+8];
	add.s32 	%r55, %r54, %r14;
	ld.shared.f64 	%fd34, [%r55];
	fma.rn.f64 	%fd35, %fd33, %fd34, %fd32;
	ld.shared.f64 	%fd36, [%r87+16];
	add.s32 	%r56, %r55, %r14;
	ld.shared.f64 	%fd37, [%r56];
	fma.rn.f64 	%fd38, %fd36, %fd37, %fd35;
	ld.shared.f64 	%fd39, [%r87+24];
	add.s32 	%r57, %r56, %r14;
	ld.shared.f64 	%fd40, [%r57];
	fma.rn.f64 	%fd69, %fd39, %fd40, %fd38;
	add.s32 	%r89, %r89, 8;
	add.s32 	%r88, %r88, %r1;
	add.s32 	%r87, %r87, 64;
	setp.ne.s32 	%p3, %r89, 0;
	@%p3 bra 	$L__BB0_4;
$L__BB0_5:
	setp.eq.s32 	%p4, %r11, 0;
	@%p4 bra 	$L__BB0_13;
	add.s32 	%r58, %r11, -1;
	setp.lt.u32 	%p5, %r58, 3;
	@%p5 bra 	$L__BB0_8;
	add.s32 	%r59, %r91, %r8;
	shl.b32 	%r60, %r59, 3;
	mov.u32 	%r61, A_B_shared;
	add.s32 	%r62, %r61, %r60;
	ld.shared.f64 	%fd42, [%r62];
	mad.lo.s32 	%r63, %r91, %r32, %r2;
	shl.b32 	%r64, %r63, 3;
	add.s32 	%r65, %r7, %r64;
	ld.shared.f64 	%fd43, [%r65];
	fma.rn.f64 	%fd44, %fd42, %fd43, %fd69;
	ld.shared.f64 	%fd45, [%r62+8];
	add.s32 	%r66, %r65, %r14;
	ld.shared.f64 	%fd46, [%r66];
	fma.rn.f64 	%fd47, %fd45, %fd46, %fd44;
	ld.shared.f64 	%fd48, [%r62+16];
	add.s32 	%r67, %r66, %r14;
	ld.shared.f64 	%fd49, [%r67];
	fma.rn.f64 	%fd50, %fd48, %fd49, %fd47;
	ld.shared.f64 	%fd51, [%r62+24];
	add.s32 	%r68, %r67, %r14;
	ld.shared.f64 	%fd52, [%r68];
	fma.rn.f64 	%fd69, %fd51, %fd52, %fd50;
	add.s32 	%r91, %r91, 4;
$L__BB0_8:
	and.b32  	%r69, %r5, 3;
	setp.eq.s32 	%p6, %r69, 0;
	@%p6 bra 	$L__BB0_13;
	setp.eq.s32 	%p7, %r69, 1;
	@%p7 bra 	$L__BB0_11;
	add.s32 	%r70, %r91, %r8;
	shl.b32 	%r71, %r70, 3;
	mov.u32 	%r72, A_B_shared;
	add.s32 	%r73, %r72, %r71;
	ld.shared.f64 	%fd54, [%r73];
	mad.lo.s32 	%r74, %r91, %r32, %r2;
	shl.b32 	%r75, %r74, 3;
	add.s32 	%r76, %r7, %r75;
	ld.shared.f64 	%fd55, [%r76];
	fma.rn.f64 	%fd56, %fd54, %fd55, %fd69;
	ld.shared.f64 	%fd57, [%r73+8];
	add.s32 	%r77, %r76, %r14;
	ld.shared.f64 	%fd58, [%r77];
	fma.rn.f64 	%fd69, %fd57, %fd58, %fd56;
	add.s32 	%r91, %r91, 2;
$L__BB0_11:
	and.b32  	%r78, %r5, 1;
	setp.eq.b32 	%p8, %r78, 1;
	not.pred 	%p9, %p8;
	@%p9 bra 	$L__BB0_13;
	add.s32 	%r79, %r91, %r8;
	shl.b32 	%r80, %r79, 3;
	mov.u32 	%r81, A_B_shared;
	add.s32 	%r82, %r81, %r80;
	ld.shared.f64 	%fd59, [%r82];
	mad.lo.s32 	%r83, %r91, %r32, %r2;
	shl.b32 	%r84, %r83, 3;
	add.s32 	%r85, %r7, %r84;
	ld.shared.f64 	%fd60, [%r85];
	fma.rn.f64 	%fd69, %fd59, %fd60, %fd69;
$L__BB0_13:
	bar.sync 	0;
	ld.global.u64 	%rd20, [%rd2];
	cvta.to.global.u64 	%rd21, %rd20;
	add.s64 	%rd23, %rd21, %rd18;
	st.global.f64 	[%rd23], %fd69;
	add.s32 	%r86, %r86, 1;
	setp.ne.s32 	%p10, %r86, %r12;
	@%p10 bra 	$L__BB0_2;
$L__BB0_14:
	ret;

}


// ===== COMPILED SASS (sm_100) =====

	.target	sm_100

	.elftype	@"ET_EXEC"


//--------------------- .note.nv.tkinfo           --------------------------
	.section	.note.nv.tkinfo,"",@"SHT_NOTE"
	.sectionflags	@"SHF_NOTE_NV_TKINFO"
	.tkinfo
        /*0018*/ 	.word	0x00000002
        /*0030*/ 	.string	""
        /*0030*/ 	.string	"ptxas"
        /*0030*/ 	.string	"Cuda compilation tools, release 13.0, V13.0.88"
        /*0030*/ 	.string	"Build cuda_13.0.r13.0/compiler.36424714_0"
        /*0030*/ 	.string	"-arch sm_100 -m 64 "



//--------------------- .note.nv.cuinfo           --------------------------
	.section	.note.nv.cuinfo,"",@"SHT_NOTE"
	.sectionflags	@"SHF_NOTE_NV_CUINFO"
        /*0018*/ 	.short	0x0002
        /*001a*/ 	.short	0x0064
        /*001c*/ 	.short	0x0082
	.zero		2


//--------------------- .nv.info                  --------------------------
	.section	.nv.info,"",@"SHT_CUDA_INFO"
	.align	4


	//----- nvinfo : EIATTR_REGCOUNT
	.align		4
        /*0000*/ 	.byte	0x04, 0x2f
        /*0002*/ 	.short	(.L_1 - .L_0)
	.align		4
.L_0:
        /*0004*/ 	.word	index@(_Z9matrixMulPPdS0_S0_ii)
        /*0008*/ 	.word	0x00000020


	//----- nvinfo : EIATTR_FRAME_SIZE
	.align		4
.L_1:
        /*000c*/ 	.byte	0x04, 0x11
        /*000e*/ 	.short	(.L_3 - .L_2)
	.align		4
.L_2:
        /*0010*/ 	.word	index@(_Z9matrixMulPPdS0_S0_ii)
        /*0014*/ 	.word	0x00000000


	//----- nvinfo : EIATTR_MIN_STACK_SIZE
	.align		4
.L_3:
        /*0018*/ 	.byte	0x04, 0x12
        /*001a*/ 	.short	(.L_5 - .L_4)
	.align		4
.L_4:
        /*001c*/ 	.word	index@(_Z9matrixMulPPdS0_S0_ii)
        /*0020*/ 	.word	0x00000000
.L_5:


//--------------------- .nv.compat                --------------------------
	.section	.nv.compat,"",@"SHT_CUDA_COMPAT_INFO"
	.align	4
        /*0000*/ 	.byte	0x02, 0x09, 0x00, 0x00, 0x02, 0x02, 0x01, 0x00, 0x02, 0x05, 0x05, 0x00, 0x03, 0x07, 0x01, 0x01
        /*0010*/ 	.byte	0x02, 0x03, 0x00, 0x00, 0x02, 0x06, 0x01, 0x00, 0x04, 0x0b, 0x08, 0x00, 0x01, 0x00, 0x00, 0x00
        /*0020*/ 	.byte	0x00, 0x00, 0x00, 0x00


//--------------------- .nv.info._Z9matrixMulPPdS0_S0_ii --------------------------
	.section	.nv.info._Z9matrixMulPPdS0_S0_ii,"",@"SHT_CUDA_INFO"
	.sectionflags	@""
	.align	4


	//----- nvinfo : EIATTR_CUDA_API_VERSION
	.align		4
        /*0000*/ 	.byte	0x04, 0x37
        /*0002*/ 	.short	(.L_7 - .L_6)
.L_6:
        /*0004*/ 	.word	0x00000082


	//----- nvinfo : EIATTR_KPARAM_INFO
	.align		4
.L_7:
        /*0008*/ 	.byte	0x04, 0x17
        /*000a*/ 	.short	(.L_9 - .L_8)
.L_8:
        /*000c*/ 	.word	0x00000000
        /*0010*/ 	.short	0x0004
        /*0012*/ 	.short	0x001c
        /*0014*/ 	.byte	0x00, 0xf0, 0x11, 0x00


	//----- nvinfo : EIATTR_KPARAM_INFO
	.align		4
.L_9:
        /*0018*/ 	.byte	0x04, 0x17
        /*001a*/ 	.short	(.L_11 - .L_10)
.L_10:
        /*001c*/ 	.word	0x00000000
        /*0020*/ 	.short	0x0003
        /*0022*/ 	.short	0x0018
        /*0024*/ 	.byte	0x00, 0xf0, 0x11, 0x00


	//----- nvinfo : EIATTR_KPARAM_INFO
	.align		4
.L_11:
        /*0028*/ 	.byte	0x04, 0x17
        /*002a*/ 	.short	(.L_13 - .L_12)
.L_12:
        /*002c*/ 	.word	0x00000000
        /*0030*/ 	.short	0x0002
        /*0032*/ 	.short	0x0010
        /*0034*/ 	.byte	0x00, 0xf5, 0x21, 0x00


	//----- nvinfo : EIATTR_KPARAM_INFO
	.align		4
.L_13:
        /*0038*/ 	.byte	0x04, 0x17
        /*003a*/ 	.short	(.L_15 - .L_14)
.L_14:
        /*003c*/ 	.word	0x00000000
        /*0040*/ 	.short	0x0001
        /*0042*/ 	.short	0x0008
        /*0044*/ 	.byte	0x00, 0xf5, 0x21, 0x00


	//----- nvinfo : EIATTR_KPARAM_INFO
	.align		4
.L_15:
        /*0048*/ 	.byte	0x04, 0x17
        /*004a*/ 	.short	(.L_17 - .L_16)
.L_16:
        /*004c*/ 	.word	0x00000000
        /*0050*/ 	.short	0x0000
        /*0052*/ 	.short	0x0000
        /*0054*/ 	.byte	0x00, 0xf5, 0x21, 0x00


	//----- nvinfo : EIATTR_SPARSE_MMA_MASK
	.align		4
.L_17:
        /*0058*/ 	.byte	0x03, 0x50
        /*005a*/ 	.short	0x0000


	//----- nvinfo : EIATTR_MAXREG_COUNT
	.align		4
        /*005c*/ 	.byte	0x03, 0x1b
        /*005e*/ 	.short	0x00ff


	//----- nvinfo : EIATTR_NUM_BARRIERS
	.align		4
        /*0060*/ 	.byte	0x02, 0x4c
        /*0062*/ 	.byte	0x01
	.zero		1


	//----- nvinfo : EIATTR_MERCURY_ISA_VERSION
	.align		4
        /*0064*/ 	.byte	0x03, 0x5f
        /*0066*/ 	.short	0x0101


	//----- nvinfo : EIATTR_VRC_CTA_INIT_COUNT
	.align		4
        /*0068*/ 	.byte	0x02, 0x4a
	.zero		1
	.zero		1


	//----- nvinfo : EIATTR_EXIT_INSTR_OFFSETS
	.align		4
        /*006c*/ 	.byte	0x04, 0x1c
        /*006e*/ 	.short	(.L_19 - .L_18)


	//   ....[0]....
.L_18:
        /*0070*/ 	.word	0x00000050


	//   ....[1]....
        /*0074*/ 	.word	0x00000b60


	//----- nvinfo : EIATTR_CBANK_PARAM_SIZE
	.align		4
.L_19:
        /*0078*/ 	.byte	0x03, 0x19
        /*007a*/ 	.short	0x0020


	//----- nvinfo : EIATTR_PARAM_CBANK
	.align		4
        /*007c*/ 	.byte	0x04, 0x0a
        /*007e*/ 	.short	(.L_21 - .L_20)
	.align		4
.L_20:
        /*0080*/ 	.word	index@(.nv.constant0._Z9matrixMulPPdS0_S0_ii)
        /*0084*/ 	.short	0x0380
        /*0086*/ 	.short	0x0020


	//----- nvinfo : EIATTR_SW_WAR
	.align		4
.L_21:
        /*0088*/ 	.byte	0x04, 0x36
        /*008a*/ 	.short	(.L_23 - .L_22)
.L_22:
        /*008c*/ 	.word	0x00000008
.L_23:


//--------------------- .nv.callgraph             --------------------------
	.section	.nv.callgraph,"",@"SHT_CUDA_CALLGRAPH"
	.align	4
	.sectionentsize	8
	.align		4
        /*0000*/ 	.word	0x00000000
	.align		4
        /*0004*/ 	.word	0xffffffff
	.align		4
        /*0008*/ 	.word	0x00000000
	.align		4
        /*000c*/ 	.word	0xfffffffe
	.align		4
        /*0010*/ 	.word	0x00000000
	.align		4
        /*0014*/ 	.word	0xfffffffd
	.align		4
        /*0018*/ 	.word	0x00000000
	.align		4
        /*001c*/ 	.word	0xfffffffc


//--------------------- .text._Z9matrixMulPPdS0_S0_ii --------------------------
	.section	.text._Z9matrixMulPPdS0_S0_ii,"ax",@progbits
	.align	128
        .global         _Z9matrixMulPPdS0_S0_ii
        .type           _Z9matrixMulPPdS0_S0_ii,@function
        .size           _Z9matrixMulPPdS0_S0_ii,(.L_x_7 - _Z9matrixMulPPdS0_S0_ii)
        .other          _Z9matrixMulPPdS0_S0_ii,@"STO_CUDA_ENTRY STV_DEFAULT"
_Z9matrixMulPPdS0_S0_ii:
.text._Z9matrixMulPPdS0_S0_ii:
[----:B------:R-:W-:Y:S01]  /*0000*/  LDC R1, c[0x0][0x37c] ;  /* 0x0000df00ff017b82 */ /* 0x000fe20000000800 */
[----:B------:R-:W0:Y:S07]  /*0010*/  LDCU UR10, c[0x0][0x364] ;  /* 0x00006c80ff0a77ac */ /* 0x000e2e0008000800 */
[----:B------:R-:W1:Y:S01]  /*0020*/  LDC R0, c[0x0][0x360] ;  /* 0x0000d800ff007b82 */ /* 0x000e620000000800 */
[----:B------:R-:W1:Y:S02]  /*0030*/  LDCU.64 UR12, c[0x0][0x398] ;  /* 0x00007300ff0c77ac */ /* 0x000e640008000a00 */
[----:B-1----:R-:W-:-:S13]  /*0040*/  ISETP.GT.U32.AND P0, PT, R0, UR12, PT ;  /* 0x0000000c00007c0c */ /* 0x002fda000bf04070 */
[----:B0-----:R-:W-:Y:S05]  /*0050*/  @P0 EXIT ;  /* 0x000000000000094d */ /* 0x001fea0003800000 */
[----:B------:R-:W0:Y:S01]  /*0060*/  I2F.U32.RP R4, R0 ;  /* 0x0000000000047306 */ /* 0x000e220000209000 */
[----:B------:R-:W-:Y:S01]  /*0070*/  HFMA2 R2, -RZ, RZ, 0, 0 ;  /* 0x00000000ff027431 */ /* 0x000fe200000001ff */
[----:B------:R-:W1:Y:S01]  /*0080*/  S2R R7, SR_CTAID.Y ;  /* 0x0000000000077919 */ /* 0x000e620000002600 */
[----:B------:R-:W2:Y:S01]  /*0090*/  S2UR UR5, SR_CgaCtaId ;  /* 0x00000000000579c3 */ /* 0x000ea20000008800 */
[----:B------:R-:W-:Y:S01]  /*00a0*/  ISETP.NE.U32.AND P2, PT, R0, RZ, PT ;  /* 0x000000ff0000720c */ /* 0x000fe20003f45070 */
[----:B------:R-:W-:Y:S01]  /*00b0*/  USHF.L.U32 UR6, UR13, 0x6, URZ ;  /* 0x000000060d067899 */ /* 0x000fe200080006ff */
[----:B------:R-:W-:Y:S01]  /*00c0*/  CS2R R20, SRZ ;  /* 0x0000000000147805 */ /* 0x000fe2000001ff00 */
[----:B------:R-:W-:Y:S02]  /*00d0*/  UMOV UR4, 0x400 ;  /* 0x0000040000047882 */ /* 0x000fe40000000000 */
[----:B------:R-:W-:Y:S02]  /*00e0*/  UIMAD UR7, UR6, UR13, URZ ;  /* 0x0000000d060772a4 */ /* 0x000fe4000f8e02ff */
[----:B------:R-:W3:Y:S01]  /*00f0*/  LDC.64 R10, c[0x0][0x380] ;  /* 0x0000e000ff0a7b82 */ /* 0x000ee20000000a00 */
[----:B0-----:R-:W0:Y:S07]  /*0100*/  MUFU.RCP R4, R4 ;  /* 0x0000000400047308 */ /* 0x001e2e0000001000 */
[----:B------:R-:W4:Y:S08]  /*0110*/  LDC.64 R8, c[0x0][0x390] ;  /* 0x0000e400ff087b82 */ /* 0x000f300000000a00 */
[----:B------:R-:W5:Y:S01]  /*0120*/  S2UR UR9, SR_CTAID.X ;  /* 0x00000000000979c3 */ /* 0x000f620000002500 */
[----:B--2---:R-:W-:Y:S01]  /*0130*/  ULEA UR4, UR5, UR4, 0x18 ;  /* 0x0000000405047291 */ /* 0x004fe2000f8ec0ff */
[----:B0-----:R-:W-:-:S03]  /*0140*/  VIADD R3, R4, 0xffffffe ;  /* 0x0ffffffe04037836 */ /* 0x001fc60000000000 */
[----:B------:R-:W-:-:S03]  /*0150*/  UIADD3 UR8, UPT, UPT, UR7, UR4, URZ ;  /* 0x0000000407087290 */ /* 0x000fc6000fffe0ff */
[----:B------:R-:W0:Y:S02]  /*0160*/  F2I.FTZ.U32.TRUNC.NTZ R3, R3 ;  /* 0x0000000300037305 */ /* 0x000e24000021f000 */
[----:B0-----:R-:W-:-:S04]  /*0170*/  IMAD.MOV R5, RZ, RZ, -R3 ;  /* 0x000000ffff057224 */ /* 0x001fc800078e0a03 */
[----:B------:R-:W-:-:S04]  /*0180*/  IMAD R5, R5, R0, RZ ;  /* 0x0000000005057224 */ /* 0x000fc800078e02ff */
[----:B------:R-:W-:Y:S02]  /*0190*/  IMAD.HI.U32 R2, R3, R5, R2 ;  /* 0x0000000503027227 */ /* 0x000fe400078e0002 */
[----:B------:R-:W0:Y:S04]  /*01a0*/  S2R R3, SR_TID.X ;  /* 0x0000000000037919 */ /* 0x000e280000002100 */
[----:B------:R-:W-:Y:S02]  /*01b0*/  IMAD.HI.U32 R24, R2, UR12, RZ ;  /* 0x0000000c02187c27 */ /* 0x000fe4000f8e00ff */
[----:B------:R-:W2:Y:S02]  /*01c0*/  S2R R2, SR_TID.Y ;  /* 0x0000000000027919 */ /* 0x000ea40000002200 */
[----:B------:R-:W-:-:S04]  /*01d0*/  IMAD.MOV R5, RZ, RZ, -R24 ;  /* 0x000000ffff057224 */ /* 0x000fc800078e0a18 */
[----:B------:R-:W-:-:S05]  /*01e0*/  IMAD R5, R0, R5, UR12 ;  /* 0x0000000c00057e24 */ /* 0x000fca000f8e0205 */
[----:B------:R-:W-:-:S13]  /*01f0*/  ISETP.GE.U32.AND P0, PT, R5, R0, PT ;  /* 0x000000000500720c */ /* 0x000fda0003f06070 */
[----:B------:R-:W-:Y:S01]  /*0200*/  @P0 IMAD.IADD R5, R5, 0x1, -R0 ;  /* 0x0000000105050824 */ /* 0x000fe200078e0a00 */
[----:B------:R-:W-:Y:S02]  /*0210*/  @P0 IADD3 R24, PT, PT, R24, 0x1, RZ ;  /* 0x0000000118180810 */ /* 0x000fe40007ffe0ff */
[----:B0-----:R-:W-:Y:S02]  /*0220*/  LEA R23, R3, UR7, 0x3 ;  /* 0x0000000703177c11 */ /* 0x001fe4000f8e18ff */
[----:B------:R-:W-:Y:S01]  /*0230*/  ISETP.GE.U32.AND P1, PT, R5, R0, PT ;  /* 0x000000000500720c */ /* 0x000fe20003f26070 */
[----:B--2---:R-:W-:Y:S01]  /*0240*/  IMAD R4, R2, UR13, RZ ;  /* 0x0000000d02047c24 */ /* 0x004fe2000f8e02ff */
[----:B------:R-:W0:Y:S01]  /*0250*/  LDCU.64 UR12, c[0x0][0x358] ;  /* 0x00006b00ff0c77ac */ /* 0x000e220008000a00 */
[----:B-1----:R-:W-:Y:S02]  /*0260*/  IMAD R5, R7, UR10, R2 ;  /* 0x0000000a07057c24 */ /* 0x002fe4000f8e0202 */
[----:B-----5:R-:W-:Y:S01]  /*0270*/  IMAD R7, R0, UR9, R3 ;  /* 0x0000000900077c24 */ /* 0x020fe2000f8e0203 */
[----:B------:R-:W-:Y:S01]  /*0280*/  IADD3 R22, PT, PT, R4, R3, RZ ;  /* 0x0000000304167210 */ /* 0x000fe20007ffe0ff */
[----:B---3--:R-:W-:-:S03]  /*0290*/  IMAD.WIDE.U32 R10, R5, 0x8, R10 ;  /* 0x00000008050a7825 */ /* 0x008fc600078e000a */
[----:B------:R-:W-:-:S03]  /*02a0*/  LEA R22, R22, UR4, 0x3 ;  /* 0x0000000416167c11 */ /* 0x000fc6000f8e18ff */
[----:B------:R-:W-:Y:S01]  /*02b0*/  @P1 VIADD R24, R24, 0x1 ;  /* 0x0000000118181836 */ /* 0x000fe20000000000 */
[----:B------:R-:W-:Y:S01]  /*02c0*/  @!P2 LOP3.LUT R24, RZ, R0, RZ, 0x33, !PT ;  /* 0x00000000ff18a212 */ /* 0x000fe200078e33ff */
[----:B----4-:R-:W-:-:S03]  /*02d0*/  IMAD.WIDE.U32 R8, R5, 0x8, R8 ;  /* 0x0000000805087825 */ /* 0x010fc600078e0008 */
[----:B------:R-:W-:Y:S01]  /*02e0*/  VIMNMX.U32 R24, PT, PT, R24, 0x1, !PT ;  /* 0x0000000118187848 */ /* 0x000fe20007fe0000 */
[----:B------:R-:W-:Y:S02]  /*02f0*/  IMAD.MOV.U32 R5, RZ, RZ, RZ ;  /* 0x000000ffff057224 */ /* 0x000fe400078e00ff */
[----:B------:R-:W-:-:S07]  /*0300*/  VIADD R23, R23, UR4 ;  /* 0x0000000417177c36 */ /* 0x000fce0008000000 */
.L_x_5:
[----:B-1----:R-:W1:Y:S01]  /*0310*/  LDC.64 R16, c[0x0][0x388] ;  /* 0x0000e200ff107b82 */ /* 0x002e620000000a00 */
[----:B------:R-:W-:-:S04]  /*0320*/  IMAD R13, R5, UR10, R2 ;  /* 0x0000000a050d7c24 */ /* 0x000fc8000f8e0202 */
[----:B-1----:R-:W-:Y:S02]  /*0330*/  IMAD.WIDE.U32 R16, R13, 0x8, R16 ;  /* 0x000000080d107825 */ /* 0x002fe400078e0010 */
[----:B0-----:R-:W2:Y:S04]  /*0340*/  LDG.E.64 R12, desc[UR12][R10.64] ;  /* 0x0000000c0a0c7981 */ /* 0x001ea8000c1e1b00 */
[----:B------:R-:W3:Y:S01]  /*0350*/  LDG.E.64 R14, desc[UR12][R16.64] ;  /* 0x0000000c100e7981 */ /* 0x000ee2000c1e1b00 */
[----:B------:R-:W-:-:S04]  /*0360*/  IMAD R19, R0, R5, R3 ;  /* 0x0000000500137224 */ /* 0x000fc800078e0203 */
[----:B--2---:R-:W-:-:S04]  /*0370*/  IMAD.WIDE.U32 R12, R19, 0x8, R12 ;  /* 0x00000008130c7825 */ /* 0x004fc800078e000c */
[----:B---3--:R-:W-:Y:S02]  /*0380*/  IMAD.WIDE R14, R7, 0x8, R14 ;  /* 0x00000008070e7825 */ /* 0x008fe400078e020e */
[----:B------:R-:W2:Y:S04]  /*0390*/  LDG.E.64 R12, desc[UR12][R12.64] ;  /* 0x0000000c0c0c7981 */ /* 0x000ea8000c1e1b00 */
[----:B------:R-:W3:Y:S01]  /*03a0*/  LDG.E.64 R14, desc[UR12][R14.64] ;  /* 0x0000000c0e0e7981 */ /* 0x000ee2000c1e1b00 */
[----:B------:R-:W-:Y:S01]  /*03b0*/  ISETP.GE.U32.AND P1, PT, R0, 0x8, PT ;  /* 0x000000080000780c */ /* 0x000fe20003f26070 */
[----:B------:R-:W-:Y:S01]  /*03c0*/  VIADD R5, R5, 0x1 ;  /* 0x0000000105057836 */ /* 0x000fe20000000000 */
[----:B------:R-:W-:-:S04]  /*03d0*/  MOV R6, RZ ;  /* 0x000000ff00067202 */ /* 0x000fc80000000f00 */
[----:B------:R-:W-:Y:S01]  /*03e0*/  ISETP.NE.AND P0, PT, R5, R24, PT ;  /* 0x000000180500720c */ /* 0x000fe20003f05270 */
[----:B--2---:R0:W-:Y:S04]  /*03f0*/  STS.64 [R22], R12 ;  /* 0x0000000c16007388 */ /* 0x0041e80000000a00 */
[----:B---3--:R0:W-:Y:S01]  /*0400*/  STS.64 [R22+UR7], R14 ;  /* 0x0000000e16007988 */ /* 0x0081e20008000a07 */
[----:B------:R-:W-:Y:S06]  /*0410*/  BAR.SYNC.DEFER_BLOCKING 0x0 ;  /* 0x0000000000007b1d */ /* 0x000fec0000010000 */
[----:B------:R-:W-:Y:S05]  /*0420*/  @!P1 BRA `(.L_x_0) ;  /* 0x0000000000b89947 */ /* 0x000fea0003800000 */
[----:B------:R-:W1:Y:S01]  /*0430*/  S2UR UR5, SR_CgaCtaId ;  /* 0x00000000000579c3 */ /* 0x000e620000008800 */
[----:B------:R-:W-:Y:S01]  /*0440*/  UMOV UR4, 0x400 ;  /* 0x0000040000047882 */ /* 0x000fe20000000000 */
[----:B------:R-:W-:Y:S01]  /*0450*/  LOP3.LUT R26, R0, 0xfffffff8, RZ, 0xc0, !PT ;  /* 0xfffffff8001a7812 */ /* 0x000fe200078ec0ff */
[----:B------:R-:W-:-:S04]  /*0460*/  IMAD.MOV.U32 R25, RZ, RZ, R23 ;  /* 0x000000ffff197224 */ /* 0x000fc800078e0017 */
[----:B------:R-:W-:Y:S01]  /*0470*/  IMAD.MOV R26, RZ, RZ, -R26 ;  /* 0x000000ffff1a7224 */ /* 0x000fe200078e0a1a */
[----:B-1----:R-:W-:-:S06]  /*0480*/  ULEA UR4, UR5, UR4, 0x18 ;  /* 0x0000000405047291 */ /* 0x002fcc000f8ec0ff */
[----:B------:R-:W-:-:S04]  /*0490*/  LEA R6, R4, UR4, 0x3 ;  /* 0x0000000404067c11 */ /* 0x000fc8000f8e18ff */
[----:B------:R-:W-:-:S07]  /*04a0*/  IADD3 R6, PT, PT, R6, 0x20, RZ ;  /* 0x0000002006067810 */ /* 0x000fce0007ffe0ff */
.L_x_1:
[----:B0-----:R-:W-:Y:S01]  /*04b0*/  LDS.64 R12, [R6+-0x20] ;  /* 0xffffe000060c7984 */ /* 0x001fe20000000a00 */
[----:B------:R-:W0:Y:S01]  /*04c0*/  LDC R18, c[0x0][0x39c] ;  /* 0x0000e700ff127b82 */ /* 0x000e220000000800 */
[----:B------:R-:W-:Y:S02]  /*04d0*/  IADD3 R26, PT, PT, R26, 0x8, RZ ;  /* 0x000000081a1a7810 */ /* 0x000fe40007ffe0ff */
[----:B------:R1:W2:Y:S02]  /*04e0*/  LDS.64 R16, [R25] ;  /* 0x0000000019107984 */ /* 0x0002a40000000a00 */
[----:B------:R-:W-:Y:S01]  /*04f0*/  ISETP.NE.AND P1, PT, R26, RZ, PT ;  /* 0x000000ff1a00720c */ /* 0x000fe20003f25270 */
[----:B0-----:R-:W-:Y:S01]  /*0500*/  IMAD R29, R18, 0x8, R25 ;  /* 0x00000008121d7824 */ /* 0x001fe200078e0219 */
[----:B-1----:R-:W-:-:S03]  /*0510*/  IADD3 R25, PT, PT, R25, UR6, RZ ;  /* 0x0000000619197c10 */ /* 0x002fc6000fffe0ff */
[C---:B------:R-:W-:Y:S01]  /*0520*/  IMAD R27, R18.reuse, 0x8, R29 ;  /* 0x00000008121b7824 */ /* 0x040fe200078e021d */
[----:B------:R0:W-:Y:S04]  /*0530*/  LDS.64 R14, [R29] ;  /* 0x000000001d0e7984 */ /* 0x0001e80000000a00 */
[C---:B------:R-:W-:Y:S01]  /*0540*/  LEA R19, R18.reuse, R27, 0x3 ;  /* 0x0000001b12137211 */ /* 0x040fe200078e18ff */
[----:B--2---:R-:W-:Y:S01]  /*0550*/  DFMA R16, R12, R16, R20 ;  /* 0x000000100c10722b */ /* 0x004fe20000000014 */
[----:B------:R-:W1:Y:S03]  /*0560*/  LDS.64 R12, [R6+-0x18] ;  /* 0xffffe800060c7984 */ /* 0x000e660000000a00 */
[----:B------:R-:W-:-:S04]  /*0570*/  IMAD R21, R18, 0x8, R19 ;  /* 0x0000000812157824 */ /* 0x000fc800078e0213 */
[C---:B0-----:R-:W-:Y:S01]  /*0580*/  IMAD R29, R18.reuse, 0x8, R21 ;  /* 0x00000008121d7824 */ /* 0x041fe200078e0215 */
[----:B-1----:R-:W-:Y:S01]  /*0590*/  DFMA R14, R12, R14, R16 ;  /* 0x0000000e0c0e722b */ /* 0x002fe20000000010 */
[----:B------:R-:W-:Y:S04]  /*05a0*/  LDS.64 R12, [R6+-0x10] ;  /* 0xfffff000060c7984 */ /* 0x000fe80000000a00 */
[----:B------:R0:W1:Y:S02]  /*05b0*/  LDS.64 R16, [R27] ;  /* 0x000000001b107984 */ /* 0x0000640000000a00 */
[----:B0-----:R-:W-:-:S05]  /*05c0*/  LEA R27, R18, R29, 0x3 ;  /* 0x0000001d121b7211 */ /* 0x001fca00078e18ff */
[----:B------:R-:W-:Y:S01]  /*05d0*/  IMAD R18, R18, 0x8, R27 ;  /* 0x0000000812127824 */ /* 0x000fe200078e021b */
[----:B-1----:R-:W-:Y:S01]  /*05e0*/  DFMA R16, R12, R16, R14 ;  /* 0x000000100c10722b */ /* 0x002fe2000000000e */
[----:B------:R-:W-:Y:S04]  /*05f0*/  LDS.64 R12, [R6+-0x8] ;  /* 0xfffff800060c7984 */ /* 0x000fe80000000a00 */
[----:B------:R-:W0:Y:S04]  /*0600*/  LDS.64 R14, [R19] ;  /* 0x00000000130e7984 */ /* 0x000e280000000a00 */
[----:B------:R-:W-:Y:S01]  /*0610*/  LDS.64 R18, [R18] ;  /* 0x0000000012127984 */ /* 0x000fe20000000a00 */
[----:B0-----:R-:W-:-:S03]  /*0620*/  DFMA R14, R12, R14, R16 ;  /* 0x0000000e0c0e722b */ /* 0x001fc60000000010 */
[----:B------:R-:W-:Y:S04]  /*0630*/  LDS.64 R12, [R6] ;  /* 0x00000000060c7984 */ /* 0x000fe80000000a00 */
[----:B------:R-:W0:Y:S04]  /*0640*/  LDS.64 R16, [R21] ;  /* 0x0000000015107984 */ /* 0x000e280000000a00 */
[----:B------:R-:W-:Y:S01]  /*0650*/  LDS.64 R20, [R6+0x18] ;  /* 0x0000180006147984 */ /* 0x000fe20000000a00 */
[----:B0-----:R-:W-:-:S03]  /*0660*/  DFMA R16, R12, R16, R14 ;  /* 0x000000100c10722b */ /* 0x001fc6000000000e */
[----:B------:R-:W-:Y:S04]  /*0670*/  LDS.64 R14, [R6+0x8] ;  /* 0x00000800060e7984 */ /* 0x000fe80000000a00 */
[----:B------:R-:W0:Y:S02]  /*0680*/  LDS.64 R12, [R29] ;  /* 0x000000001d0c7984 */ /* 0x000e240000000a00 */
[----:B0-----:R-:W-:Y:S02]  /*0690*/  DFMA R12, R14, R12, R16 ;  /* 0x0000000c0e0c722b */ /* 0x001fe40000000010 */
[----:B------:R0:W-:Y:S04]  /*06a0*/  LDS.64 R14, [R6+0x10] ;  /* 0x00001000060e7984 */ /* 0x0001e80000000a00 */
[----:B------:R-:W1:Y:S01]  /*06b0*/  LDS.64 R16, [R27] ;  /* 0x000000001b107984 */ /* 0x000e620000000a00 */
[----:B0-----:R-:W-:Y:S01]  /*06c0*/  VIADD R6, R6, 0x40 ;  /* 0x0000004006067836 */ /* 0x001fe20000000000 */
[----:B-1----:R-:W-:-:S08]  /*06d0*/  DFMA R12, R14, R16, R12 ;  /* 0x000000100e0c722b */ /* 0x002fd0000000000c */
[----:B------:R-:W-:Y:S01]  /*06e0*/  DFMA R20, R20, R18, R12 ;  /* 0x000000121414722b */ /* 0x000fe2000000000c */
[----:B------:R-:W-:Y:S10]  /*06f0*/  @P1 BRA `(.L_x_1) ;  /* 0xfffffffc006c1947 */ /* 0x000ff4000383ffff */
[----:B------:R-:W-:-:S07]  /*0700*/  LOP3.LUT R6, R0, 0x7f8, RZ, 0xc0, !PT ;  /* 0x000007f800067812 */ /* 0x000fce00078ec0ff */
.L_x_0:
[----:B0-----:R-:W-:-:S04]  /*0710*/  LOP3.LUT R12, R0, 0x7, RZ, 0xc0, !PT ;  /* 0x00000007000c7812 */ /* 0x001fc800078ec0ff */
[----:B------:R-:W-:-:S13]  /*0720*/  ISETP.NE.AND P1, PT, R12, RZ, PT ;  /* 0x000000ff0c00720c */ /* 0x000fda0003f25270 */
[----:B------:R-:W-:Y:S05]  /*0730*/  @!P1 BRA `(.L_x_2) ;  /* 0x0000000000f49947 */ /* 0x000fea0003800000 */
[----:B------:R-:W-:-:S05]  /*0740*/  VIADD R12, R12, 0xffffffff ;  /* 0xffffffff0c0c7836 */ /* 0x000fca0000000000 */
[----:B------:R-:W-:-:S13]  /*0750*/  ISETP.GE.U32.AND P1, PT, R12, 0x3, PT ;  /* 0x000000030c00780c */ /* 0x000fda0003f26070 */
[----:B------:R-:W-:Y:S05]  /*0760*/  @!P1 BRA `(.L_x_3) ;  /* 0x0000000000609947 */ /* 0x000fea0003800000 */
[----:B------:R-:W0:Y:S01]  /*0770*/  S2UR UR5, SR_CgaCtaId ;  /* 0x00000000000579c3 */ /* 0x000e220000008800 */
[----:B------:R-:W-:Y:S01]  /*0780*/  UMOV UR4, 0x400 ;  /* 0x0000040000047882 */ /* 0x000fe20000000000 */
[----:B------:R-:W-:-:S06]  /*0790*/  IADD3 R25, PT, PT, R4, R6, RZ ;  /* 0x0000000604197210 */ /* 0x000fcc0007ffe0ff */
[----:B------:R-:W1:Y:S01]  /*07a0*/  LDC R26, c[0x0][0x39c] ;  /* 0x0000e700ff1a7b82 */ /* 0x000e620000000800 */
[----:B0-----:R-:W-:-:S06]  /*07b0*/  ULEA UR4, UR5, UR4, 0x18 ;  /* 0x0000000405047291 */ /* 0x001fcc000f8ec0ff */
[----:B------:R-:W-:Y:S01]  /*07c0*/  LEA R25, R25, UR4, 0x3 ;  /* 0x0000000419197c11 */ /* 0x000fe2000f8e18ff */
[C---:B-1----:R-:W-:Y:S01]  /*07d0*/  IMAD R12, R6.reuse, R26, R3 ;  /* 0x0000001a060c7224 */ /* 0x042fe200078e0203 */
[----:B------:R-:W-:-:S03]  /*07e0*/  IADD3 R6, PT, PT, R6, 0x4, RZ ;  /* 0x0000000406067810 */ /* 0x000fc60007ffe0ff */
[----:B------:R-:W-:Y:S01]  /*07f0*/  LDS.64 R14, [R25] ;  /* 0x00000000190e7984 */ /* 0x000fe20000000a00 */
[----:B------:R-:W-:-:S03]  /*0800*/  LEA R27, R12, UR8, 0x3 ;  /* 0x000000080c1b7c11 */ /* 0x000fc6000f8e18ff */
[----:B------:R-:W-:Y:S02]  /*0810*/  LDS.64 R18, [R25+0x8] ;  /* 0x0000080019127984 */ /* 0x000fe40000000a00 */
[C---:B------:R-:W-:Y:S02]  /*0820*/  IMAD R29, R26.reuse, 0x8, R27 ;  /* 0x000000081a1d7824 */ /* 0x040fe400078e021b */
[----:B------:R-:W0:Y:S03]  /*0830*/  LDS.64 R12, [R27] ;  /* 0x000000001b0c7984 */ /* 0x000e260000000a00 */
[----:B------:R-:W-:Y:S01]  /*0840*/  LEA R28, R26, R29, 0x3 ;  /* 0x0000001d1a1c7211 */ /* 0x000fe200078e18ff */
[----:B------:R-:W-:Y:S01]  /*0850*/  LDS.64 R16, [R25+0x10] ;  /* 0x0000100019107984 */ /* 0x000fe20000000a00 */
[----:B0-----:R-:W-:-:S03]  /*0860*/  DFMA R20, R14, R12, R20 ;  /* 0x0000000c0e14722b */ /* 0x001fc60000000014 */
[----:B------:R-:W0:Y:S04]  /*0870*/  LDS.64 R12, [R29] ;  /* 0x000000001d0c7984 */ /* 0x000e280000000a00 */
[----:B------:R-:W1:Y:S01]  /*0880*/  LDS.64 R14, [R28] ;  /* 0x000000001c0e7984 */ /* 0x000e620000000a00 */
[----:B0-----:R-:W-:Y:S01]  /*0890*/  DFMA R18, R18, R12, R20 ;  /* 0x0000000c1212722b */ /* 0x001fe20000000014 */
[----:B------:R-:W-:Y:S02]  /*08a0*/  IMAD R12, R26, 0x8, R28 ;  /* 0x000000081a0c7824 */ /* 0x000fe400078e021c */
[----:B------:R-:W-:Y:S04]  /*08b0*/  LDS.64 R20, [R25+0x18] ;  /* 0x0000180019147984 */ /* 0x000fe80000000a00 */
[----:B------:R-:W0:Y:S01]  /*08c0*/  LDS.64 R12, [R12] ;  /* 0x000000000c0c7984 */ /* 0x000e220000000a00 */
[----:B-1----:R-:W-:-:S08]  /*08d0*/  DFMA R14, R16, R14, R18 ;  /* 0x0000000e100e722b */ /* 0x002fd00000000012 */
[----:B0-----:R-:W-:-:S11]  /*08e0*/  DFMA R20, R20, R12, R14 ;  /* 0x0000000c1414722b */ /* 0x001fd6000000000e */
.L_x_3:
[----:B------:R-:W-:-:S13]  /*08f0*/  LOP3.LUT P1, R12, R0, 0x3, RZ, 0xc0, !PT ;  /* 0x00000003000c7812 */ /* 0x000fda000782c0ff */
[----:B------:R-:W-:Y:S05]  /*0900*/  @!P1 BRA `(.L_x_2) ;  /* 0x0000000000809947 */ /* 0x000fea0003800000 */
[----:B------:R-:W-:Y:S02]  /*0910*/  ISETP.NE.AND P1, PT, R12, 0x1, PT ;  /* 0x000000010c00780c */ /* 0x000fe40003f25270 */
[----:B------:R-:W-:-:S04]  /*0920*/  LOP3.LUT R13, R0, 0x1, RZ, 0xc0, !PT ;  /* 0x00000001000d7812 */ /* 0x000fc800078ec0ff */
[----:B------:R-:W-:-:S07]  /*0930*/  ISETP.NE.U32.AND P2, PT, R13, 0x1, PT ;  /* 0x000000010d00780c */ /* 0x000fce0003f45070 */
[----:B------:R-:W-:Y:S06]  /*0940*/  @!P1 BRA `(.L_x_4) ;  /* 0x0000000000409947 */ /* 0x000fec0003800000 */
[----:B------:R-:W0:Y:S01]  /*0950*/  S2UR UR5, SR_CgaCtaId ;  /* 0x00000000000579c3 */ /* 0x000e220000008800 */
[----:B------:R-:W-:Y:S01]  /*0960*/  UMOV UR4, 0x400 ;  /* 0x0000040000047882 */ /* 0x000fe20000000000 */
[----:B------:R-:W-:-:S06]  /*0970*/  IMAD.IADD R12, R4, 0x1, R6 ;  /* 0x00000001040c7824 */ /* 0x000fcc00078e0206 */
[----:B------:R-:W1:Y:S01]  /*0980*/  LDC R13, c[0x0][0x39c] ;  /* 0x0000e700ff0d7b82 */ /* 0x000e620000000800 */
[----:B0-----:R-:W-:-:S06]  /*0990*/  ULEA UR4, UR5, UR4, 0x18 ;  /* 0x0000000405047291 */ /* 0x001fcc000f8ec0ff */
[----:B------:R-:W-:Y:S01]  /*09a0*/  LEA R25, R12, UR4, 0x3 ;  /* 0x000000040c197c11 */ /* 0x000fe2000f8e18ff */
[C---:B-1----:R-:W-:Y:S02]  /*09b0*/  IMAD R14, R6.reuse, R13, R3 ;  /* 0x0000000d060e7224 */ /* 0x042fe400078e0203 */
[----:B------:R-:W-:Y:S02]  /*09c0*/  VIADD R6, R6, 0x2 ;  /* 0x0000000206067836 */ /* 0x000fe40000000000 */
[----:B------:R-:W-:Y:S01]  /*09d0*/  LDS.64 R18, [R25] ;  /* 0x0000000019127984 */ /* 0x000fe20000000a00 */
[----:B------:R-:W-:-:S04]  /*09e0*/  LEA R26, R14, UR8, 0x3 ;  /* 0x000000080e1a7c11 */ /* 0x000fc8000f8e18ff */
[----:B------:R-:W-:Y:S01]  /*09f0*/  LEA R14, R13, R26, 0x3 ;  /* 0x0000001a0d0e7211 */ /* 0x000fe200078e18ff */
[----:B------:R-:W0:Y:S04]  /*0a00*/  LDS.64 R16, [R26] ;  /* 0x000000001a107984 */ /* 0x000e280000000a00 */
[----:B------:R-:W-:Y:S04]  /*0a10*/  LDS.64 R12, [R25+0x8] ;  /* 0x00000800190c7984 */ /* 0x000fe80000000a00 */
[----:B------:R-:W1:Y:S01]  /*0a20*/  LDS.64 R14, [R14] ;  /* 0x000000000e0e7984 */ /* 0x000e620000000a00 */
[----:B0-----:R-:W-:-:S08]  /*0a30*/  DFMA R16, R18, R16, R20 ;  /* 0x000000101210722b */ /* 0x001fd00000000014 */
[----:B-1----:R-:W-:-:S11]  /*0a40*/  DFMA R20, R12, R14, R16 ;  /* 0x0000000e0c14722b */ /* 0x002fd60000000010 */
.L_x_4:
[----:B------:R-:W-:Y:S05]  /*0a50*/  @P2 BRA `(.L_x_2) ;  /* 0x00000000002c2947 */ /* 0x000fea0003800000 */
[----:B------:R-:W0:Y:S01]  /*0a60*/  S2UR UR5, SR_CgaCtaId ;  /* 0x00000000000579c3 */ /* 0x000e220000008800 */
[----:B------:R-:W1:Y:S01]  /*0a70*/  LDCU UR9, c[0x0][0x39c] ;  /* 0x00007380ff0977ac */ /* 0x000e620008000800 */
[----:B------:R-:W-:Y:S01]  /*0a80*/  IADD3 R12, PT, PT, R4, R6, RZ ;  /* 0x00000006040c7210 */ /* 0x000fe20007ffe0ff */
[----:B------:R-:W-:Y:S01]  /*0a90*/  UMOV UR4, 0x400 ;  /* 0x0000040000047882 */ /* 0x000fe20000000000 */
[----:B-1----:R-:W-:Y:S01]  /*0aa0*/  IMAD R6, R6, UR9, R3 ;  /* 0x0000000906067c24 */ /* 0x002fe2000f8e0203 */
[----:B0-----:R-:W-:-:S04]  /*0ab0*/  ULEA UR4, UR5, UR4, 0x18 ;  /* 0x0000000405047291 */ /* 0x001fc8000f8ec0ff */
[----:B------:R-:W-:Y:S02]  /*0ac0*/  LEA R6, R6, UR8, 0x3 ;  /* 0x0000000806067c11 */ /* 0x000fe4000f8e18ff */
[----:B------:R-:W-:-:S03]  /*0ad0*/  LEA R12, R12, UR4, 0x3 ;  /* 0x000000040c0c7c11 */ /* 0x000fc6000f8e18ff */
[----:B------:R-:W-:Y:S04]  /*0ae0*/  LDS.64 R14, [R6] ;  /* 0x00000000060e7984 */ /* 0x000fe80000000a00 */
[----:B------:R-:W0:Y:S02]  /*0af0*/  LDS.64 R12, [R12] ;  /* 0x000000000c0c7984 */ /* 0x000e240000000a00 */
[----:B0-----:R-:W-:-:S11]  /*0b00*/  DFMA R20, R12, R14, R20 ;  /* 0x0000000e0c14722b */ /* 0x001fd60000000014 */
.L_x_2:
[----:B------:R-:W-:Y:S06]  /*0b10*/  BAR.SYNC.DEFER_BLOCKING 0x0 ;  /* 0x0000000000007b1d */ /* 0x000fec0000010000 */
[----:B------:R-:W2:Y:S02]  /*0b20*/  LDG.E.64 R12, desc[UR12][R8.64] ;  /* 0x0000000c080c7981 */ /* 0x000ea4000c1e1b00 */
[----:B--2---:R-:W-:-:S05]  /*0b30*/  IMAD.WIDE R12, R7, 0x8, R12 ;  /* 0x00000008070c7825 */ /* 0x004fca00078e020c */
[----:B------:R1:W-:Y:S01]  /*0b40*/  STG.E.64 desc[UR12][R12.64], R20 ;  /* 0x000000140c007986 */ /* 0x0003e2000c101b0c */
[----:B------:R-:W-:Y:S05]  /*0b50*/  @P0 BRA `(.L_x_5) ;  /* 0xfffffff400ec0947 */ /* 0x000fea000383ffff */
[----:B------:R-:W-:Y:S05]  /*0b60*/  EXIT ;  /* 0x000000000000794d */ /* 0x000fea0003800000 */
.L_x_6:
[----:B------:R-:W-:-:S00]  /*0b70*/  BRA `(.L_x_6) ;  /* 0xfffffffc00fc7947 */ /* 0x000fc0000383ffff */
[----:B------:R-:W-:-:S00]  /*0b80*/  NOP ;  /* 0x0000000000007918 */ /* 0x000fc00000000000 */
[----:B------:R-:W-:-:S00]  /*0b90*/  NOP ;  /* 0x0000000000007918 */ /* 0x000fc00000000000 */
[----:B------:R-:W-:-:S00]  /*0ba0*/  NOP ;  /* 0x0000000000007918 */ /* 0x000fc00000000000 */
[----:B------:R-:W-:-:S00]  /*0bb0*/  NOP ;  /* 0x0000000000007918 */ /* 0x000fc00000000000 */
[----:B------:R-:W-:-:S00]  /*0bc0*/  NOP ;  /* 0x0000000000007918 */ /* 0x000fc00000000000 */
[----:B------:R-:W-:-:S00]  /*0bd0*/  NOP ;  /* 0x0000000000007918 */ /* 0x000fc00000000000 */
[----:B------:R-:W-:-:S00]  /*0be0*/  NOP ;  /* 0x0000000000007918 */ /* 0x000fc00000000000 */
[----:B------:R-:W-:-:S00]  /*0bf0*/  NOP ;  /* 0x0000000000007918 */ /* 0x000fc00000000000 */
.L_x_7:


//--------------------- .nv.shared._Z9matrixMulPPdS0_S0_ii --------------------------
	.section	.nv.shared._Z9matrixMulPPdS0_S0_ii,"aw",@nobits
	.sectionflags	@""
	.align	16
	.zero		1024


//--------------------- .nv.shared.reserved.0     --------------------------
	.section	.nv.shared.reserved.0,"aw",@nobits
	.weak		__nv_reservedSMEM_offset_0_alias
	.size		__nv_reservedSMEM_offset_0_alias, 0, 64
	.other		__nv_reservedSMEM_offset_0_alias,@"STO_CUDA_RESERVED_SHARED STV_DEFAULT"
__nv_reservedSMEM_offset_0_alias:
	.zero		0
	.zero		64


//--------------------- .nv.constant0._Z9matrixMulPPdS0_S0_ii --------------------------
	.section	.nv.constant0._Z9matrixMulPPdS0_S0_ii,"a",@progbits
	.sectionflags	@""
	.align	4
.nv.constant0._Z9matrixMulPPdS0_S0_ii:
	.zero		928


//--------------------- SYMBOLS --------------------------

	.type		.nv.reservedSmem.offset0,@object
	.size		.nv.reservedSmem.offset0,0x4
	.type		.nv.reservedSmem.cap,@object
	.size		.nv.reservedSmem.cap,0x4
